//
// Generated by NVIDIA NVVM Compiler
//
// Compiler Build ID: CL-36424714
// Cuda compilation tools, release 13.0, V13.0.88
// Based on NVVM 20.0.0
//

.version 9.0
.target sm_100
.address_size 64

	// .globl	_Z6warmupv

.visible .entry _Z6warmupv()
{


	ret;

}
	// .globl	_Z3incPim
.visible .entry _Z3incPim(
	.param .u64 .ptr .align 1 _Z3incPim_param_0,
	.param .u64 _Z3incPim_param_1
)
{
	.reg .pred 	%p<3>;
	.reg .b32 	%r<9>;
	.reg .b64 	%rd<11>;

	ld.param.u64 	%rd6, [_Z3incPim_param_0];
	ld.param.u64 	%rd7, [_Z3incPim_param_1];
	mov.u32 	%r1, %ntid.x;
	mov.u32 	%r2, %ctaid.x;
	mov.u32 	%r3, %tid.x;
	mad.lo.s32 	%r4, %r1, %r2, %r3;
	cvt.u64.u32 	%rd10, %r4;
	setp.le.u64 	%p1, %rd7, %rd10;
	@%p1 bra 	$L__BB1_3;
	mov.u32 	%r5, %nctaid.x;
	mul.lo.s32 	%r6, %r1, %r5;
	cvt.u64.u32 	%rd2, %r6;
	cvta.to.global.u64 	%rd3, %rd6;
$L__BB1_2:
	shl.b64 	%rd8, %rd10, 2;
	add.s64 	%rd9, %rd3, %rd8;
	ld.global.u32 	%r7, [%rd9];
	add.s32 	%r8, %r7, 1;
	st.global.u32 	[%rd9], %r8;
	add.s64 	%rd10, %rd10, %rd2;
	setp.lt.u64 	%p2, %rd10, %rd7;
	@%p2 bra 	$L__BB1_2;
$L__BB1_3:
	ret;

}


// ===== COMPILED SASS (sm_100) =====

	.target	sm_100

	.elftype	@"ET_EXEC"


//--------------------- .note.nv.tkinfo           --------------------------
	.section	.note.nv.tkinfo,"",@"SHT_NOTE"
	.sectionflags	@"SHF_NOTE_NV_TKINFO"
	.tkinfo
        /*0018*/ 	.word	0x00000002
        /*0030*/ 	.string	""
        /*0030*/ 	.string	"ptxas"
        /*0030*/ 	.string	"Cuda compilation tools, release 13.0, V13.0.88"
        /*0030*/ 	.string	"Build cuda_13.0.r13.0/compiler.36424714_0"
        /*0030*/ 	.string	"-arch sm_100 -m 64 "



//--------------------- .note.nv.cuinfo           --------------------------
	.section	.note.nv.cuinfo,"",@"SHT_NOTE"
	.sectionflags	@"SHF_NOTE_NV_CUINFO"
        /*0018*/ 	.short	0x0002
        /*001a*/ 	.short	0x0064
        /*001c*/ 	.short	0x0082
	.zero		2


//--------------------- .nv.info                  --------------------------
	.section	.nv.info,"",@"SHT_CUDA_INFO"
	.align	4


	//----- nvinfo : EIATTR_REGCOUNT
	.align		4
        /*0000*/ 	.byte	0x04, 0x2f
        /*0002*/ 	.short	(.L_1 - .L_0)
	.align		4
.L_0:
        /*0004*/ 	.word	index@(_Z6warmupv)
        /*0008*/ 	.word	0x00000004


	//----- nvinfo : EIATTR_FRAME_SIZE
	.align		4
.L_1:
        /*000c*/ 	.byte	0x04, 0x11
        /*000e*/ 	.short	(.L_3 - .L_2)
	.align		4
.L_2:
        /*0010*/ 	.word	index@(_Z6warmupv)
        /*0014*/ 	.word	0x00000000


	//----- nvinfo : EIATTR_REGCOUNT
	.align		4
.L_3:
        /*0018*/ 	.byte	0x04, 0x2f
        /*001a*/ 	.short	(.L_5 - .L_4)
	.align		4
.L_4:
        /*001c*/ 	.word	index@(_Z3incPim)
        /*0020*/ 	.word	0x0000000a


	//----- nvinfo : EIATTR_FRAME_SIZE
	.align		4
.L_5:
        /*0024*/ 	.byte	0x04, 0x11
        /*0026*/ 	.short	(.L_7 - .L_6)
	.align		4
.L_6:
        /*0028*/ 	.word	index@(_Z3incPim)
        /*002c*/ 	.word	0x00000000


	//----- nvinfo : EIATTR_MIN_STACK_SIZE
	.align		4
.L_7:
        /*0030*/ 	.byte	0x04, 0x12
        /*0032*/ 	.short	(.L_9 - .L_8)
	.align		4
.L_8:
        /*0034*/ 	.word	index@(_Z3incPim)
        /*0038*/ 	.word	0x00000000


	//----- nvinfo : EIATTR_MIN_STACK_SIZE
	.align		4
.L_9:
        /*003c*/ 	.byte	0x04, 0x12
        /*003e*/ 	.short	(.L_11 - .L_10)
	.align		4
.L_10:
        /*0040*/ 	.word	index@(_Z6warmupv)
        /*0044*/ 	.word	0x00000000
.L_11:


//--------------------- .nv.compat                --------------------------
	.section	.nv.compat,"",@"SHT_CUDA_COMPAT_INFO"
	.align	4
        /*0000*/ 	.byte	0x02, 0x09, 0x00, 0x00, 0x02, 0x02, 0x01, 0x00, 0x02, 0x05, 0x05, 0x00, 0x03, 0x07, 0x01, 0x01
        /*0010*/ 	.byte	0x02, 0x03, 0x00, 0x00, 0x02, 0x06, 0x01, 0x00, 0x04, 0x0b, 0x08, 0x00, 0x09, 0x00, 0x00, 0x00
        /*0020*/ 	.byte	0x00, 0x00, 0x00, 0x00


//--------------------- .nv.info._Z3incPim        --------------------------
	.section	.nv.info._Z3incPim,"",@"SHT_CUDA_INFO"
	.sectionflags	@""
	.align	4


	//----- nvinfo : EIATTR_CUDA_API_VERSION
	.align		4
        /*0000*/ 	.byte	0x04, 0x37
        /*0002*/ 	.short	(.L_13 - .L_12)
.L_12:
        /*0004*/ 	.word	0x00000082


	//----- nvinfo : EIATTR_KPARAM_INFO
	.align		4
.L_13:
        /*0008*/ 	.byte	0x04, 0x17
        /*000a*/ 	.short	(.L_15 - .L_14)
.L_14:
        /*000c*/ 	.word	0x00000000
        /*0010*/ 	.short	0x0001
        /*0012*/ 	.short	0x0008
        /*0014*/ 	.byte	0x00, 0xf0, 0x21, 0x00


	//----- nvinfo : EIATTR_KPARAM_INFO
	.align		4
.L_15:
        /*0018*/ 	.byte	0x04, 0x17
        /*001a*/ 	.short	(.L_17 - .L_16)
.L_16:
        /*001c*/ 	.word	0x00000000
        /*0020*/ 	.short	0x0000
        /*0022*/ 	.short	0x0000
        /*0024*/ 	.byte	0x00, 0xf5, 0x21, 0x00


	//----- nvinfo : EIATTR_SPARSE_MMA_MASK
	.align		4
.L_17:
        /*0028*/ 	.byte	0x03, 0x50
        /*002a*/ 	.short	0x0000


	//----- nvinfo : EIATTR_MAXREG_COUNT
	.align		4
        /*002c*/ 	.byte	0x03, 0x1b
        /*002e*/ 	.short	0x00ff


	//----- nvinfo : EIATTR_MERCURY_ISA_VERSION
	.align		4
        /*0030*/ 	.byte	0x03, 0x5f
        /*0032*/ 	.short	0x0101


	//----- nvinfo : EIATTR_VRC_CTA_INIT_COUNT
	.align		4
        /*0034*/ 	.byte	0x02, 0x4a
	.zero		1
	.zero		1


	//----- nvinfo : EIATTR_EXIT_INSTR_OFFSETS
	.align		4
        /*0038*/ 	.byte	0x04, 0x1c
        /*003a*/ 	.short	(.L_19 - .L_18)


	//   ....[0]....
.L_18:
        /*003c*/ 	.word	0x00000080


	//   ....[1]....
        /*0040*/ 	.word	0x00000190


	//----- nvinfo : EIATTR_CRS_STACK_SIZE
	.align		4
.L_19:
        /*0044*/ 	.byte	0x04, 0x1e
        /*0046*/ 	.short	(.L_21 - .L_20)
.L_20:
        /*0048*/ 	.word	0x00000000


	//----- nvinfo : EIATTR_CBANK_PARAM_SIZE
	.align		4
.L_21:
        /*004c*/ 	.byte	0x03, 0x19
        /*004e*/ 	.short	0x0010


	//----- nvinfo : EIATTR_PARAM_CBANK
	.align		4
        /*0050*/ 	.byte	0x04, 0x0a
        /*0052*/ 	.short	(.L_23 - .L_22)
	.align		4
.L_22:
        /*0054*/ 	.word	index@(.nv.constant0._Z3incPim)
        /*0058*/ 	.short	0x0380
        /*005a*/ 	.short	0x0010


	//----- nvinfo : EIATTR_SW_WAR
	.align		4
.L_23:
        /*005c*/ 	.byte	0x04, 0x36
        /*005e*/ 	.short	(.L_25 - .L_24)
.L_24:
        /*0060*/ 	.word	0x00000008
.L_25:


//--------------------- .nv.info._Z6warmupv       --------------------------
	.section	.nv.info._Z6warmupv,"",@"SHT_CUDA_INFO"
	.sectionflags	@""
	.align	4


	//----- nvinfo : EIATTR_CUDA_API_VERSION
	.align		4
        /*0000*/ 	.byte	0x04, 0x37
        /*0002*/ 	.short	(.L_27 - .L_26)
.L_26:
        /*0004*/ 	.word	0x00000082


	//----- nvinfo : EIATTR_SPARSE_MMA_MASK
	.align		4
.L_27:
        /*0008*/ 	.byte	0x03, 0x50
        /*000a*/ 	.short	0x0000


	//----- nvinfo : EIATTR_MAXREG_COUNT
	.align		4
        /*000c*/ 	.byte	0x03, 0x1b
        /*000e*/ 	.short	0x00ff


	//----- nvinfo : EIATTR_MERCURY_ISA_VERSION
	.align		4
        /*0010*/ 	.byte	0x03, 0x5f
        /*0012*/ 	.short	0x0101


	//----- nvinfo : EIATTR_VRC_CTA_INIT_COUNT
	.align		4
        /*0014*/ 	.byte	0x02, 0x4a
	.zero		1
	.zero		1


	//----- nvinfo : EIATTR_EXIT_INSTR_OFFSETS
	.align		4
        /*0018*/ 	.byte	0x04, 0x1c
        /*001a*/ 	.short	(.L_29 - .L_28)


	//   ....[0]....
.L_28:
        /*001c*/ 	.word	0x00000010


	//----- nvinfo : EIATTR_SW_WAR
	.align		4
.L_29:
        /*0020*/ 	.byte	0x04, 0x36
        /*0022*/ 	.short	(.L_31 - .L_30)
.L_30:
        /*0024*/ 	.word	0x00000008
.L_31:


//--------------------- .nv.callgraph             --------------------------
	.section	.nv.callgraph,"",@"SHT_CUDA_CALLGRAPH"
	.align	4
	.sectionentsize	8
	.align		4
        /*0000*/ 	.word	0x00000000
	.align		4
        /*0004*/ 	.word	0xffffffff
	.align		4
        /*0008*/ 	.word	0x00000000
	.align		4
        /*000c*/ 	.word	0xfffffffe
	.align		4
        /*0010*/ 	.word	0x00000000
	.align		4
        /*0014*/ 	.word	0xfffffffd
	.align		4
        /*0018*/ 	.word	0x00000000
	.align		4
        /*001c*/ 	.word	0xfffffffc


//--------------------- .text._Z3incPim           --------------------------
	.section	.text._Z3incPim,"ax",@progbits
	.align	128
        .global         _Z3incPim
        .type           _Z3incPim,@function
        .size           _Z3incPim,(.L_x_3 - _Z3incPim)
        .other          _Z3incPim,@"STO_CUDA_ENTRY STV_DEFAULT"
_Z3incPim:
.text._Z3incPim:
[----:B------:R-:W-:Y:S01]  /*0000*/  LDC R1, c[0x0][0x37c] ;  /* 0x0000df00ff017b82 */ /* 0x000fe20000000800 */
[----:B------:R-:W0:Y:S01]  /*0010*/  S2R R0, SR_CTAID.X ;  /* 0x0000000000007919 */ /* 0x000e220000002500 */
[----:B------:R-:W0:Y:S01]  /*0020*/  LDCU UR4, c[0x0][0x360] ;  /* 0x00006c00ff0477ac */ /* 0x000e220008000800 */
[----:B------:R-:W0:Y:S01]  /*0030*/  S2R R3, SR_TID.X ;  /* 0x0000000000037919 */ /* 0x000e220000002100 */
[----:B------:R-:W1:Y:S01]  /*0040*/  LDCU.64 UR8, c[0x0][0x388] ;  /* 0x00007100ff0877ac */ /* 0x000e620008000a00 */
[----:B0-----:R-:W-:-:S05]  /*0050*/  IMAD R0, R0, UR4, R3 ;  /* 0x0000000400007c24 */ /* 0x001fca000f8e0203 */
[----:B-1----:R-:W-:-:S04]  /*0060*/  ISETP.GE.U32.AND P0, PT, R0, UR8, PT ;  /* 0x0000000800007c0c */ /* 0x002fc8000bf06070 */
[----:B------:R-:W-:-:S13]  /*0070*/  ISETP.GE.U32.AND.EX P0, PT, RZ, UR9, PT, P0 ;  /* 0x00000009ff007c0c */ /* 0x000fda000bf06100 */
[----:B------:R-:W-:Y:S05]  /*0080*/  @P0 EXIT ;  /* 0x000000000000094d */ /* 0x000fea0003800000 */
[----:B------:R-:W0:Y:S01]  /*0090*/  LDCU UR5, c[0x0][0x370] ;  /* 0x00006e00ff0577ac */ /* 0x000e220008000800 */
[----:B------:R-:W-:Y:S02]  /*00a0*/  IMAD.MOV.U32 R4, RZ, RZ, R0 ;  /* 0x000000ffff047224 */ /* 0x000fe400078e0000 */
[----:B------:R-:W-:Y:S01]  /*00b0*/  IMAD.MOV.U32 R7, RZ, RZ, RZ ;  /* 0x000000ffff077224 */ /* 0x000fe200078e00ff */
[----:B------:R-:W1:Y:S01]  /*00c0*/  LDCU.64 UR6, c[0x0][0x358] ;  /* 0x00006b00ff0677ac */ /* 0x000e620008000a00 */
[----:B------:R-:W2:Y:S01]  /*00d0*/  LDCU.64 UR10, c[0x0][0x380] ;  /* 0x00007000ff0a77ac */ /* 0x000ea20008000a00 */
[----:B0-----:R-:W-:-:S12]  /*00e0*/  UIMAD UR4, UR4, UR5, URZ ;  /* 0x00000005040472a4 */ /* 0x001fd8000f8e02ff */
.L_x_0:
[----:B0-2---:R-:W-:-:S04]  /*00f0*/  LEA R2, P0, R4, UR10, 0x2 ;  /* 0x0000000a04027c11 */ /* 0x005fc8000f8010ff */
[----:B------:R-:W-:-:S05]  /*0100*/  LEA.HI.X R3, R4, UR11, R7, 0x2, P0 ;  /* 0x0000000b04037c11 */ /* 0x000fca00080f1407 */
[----:B-1----:R-:W2:Y:S01]  /*0110*/  LDG.E R0, desc[UR6][R2.64] ;  /* 0x0000000602007981 */ /* 0x002ea2000c1e1900 */
[----:B------:R-:W-:-:S05]  /*0120*/  IADD3 R4, P0, PT, R4, UR4, RZ ;  /* 0x0000000404047c10 */ /* 0x000fca000ff1e0ff */
[----:B------:R-:W-:Y:S01]  /*0130*/  IMAD.X R7, RZ, RZ, R7, P0 ;  /* 0x000000ffff077224 */ /* 0x000fe200000e0607 */
[----:B------:R-:W-:-:S04]  /*0140*/  ISETP.GE.U32.AND P0, PT, R4, UR8, PT ;  /* 0x0000000804007c0c */ /* 0x000fc8000bf06070 */
[----:B------:R-:W-:Y:S01]  /*0150*/  ISETP.GE.U32.AND.EX P0, PT, R7, UR9, PT, P0 ;  /* 0x0000000907007c0c */ /* 0x000fe2000bf06100 */
[----:B--2---:R-:W-:-:S05]  /*0160*/  VIADD R5, R0, 0x1 ;  /* 0x0000000100057836 */ /* 0x004fca0000000000 */
[----:B------:R0:W-:Y:S07]  /*0170*/  STG.E desc[UR6][R2.64], R5 ;  /* 0x0000000502007986 */ /* 0x0001ee000c101906 */
[----:B------:R-:W-:Y:S05]  /*0180*/  @!P0 BRA `(.L_x_0) ;  /* 0xfffffffc00d88947 */ /* 0x000fea000383ffff */
[----:B------:R-:W-:Y:S05]  /*0190*/  EXIT ;  /* 0x000000000000794d */ /* 0x000fea0003800000 */
.L_x_1:
[----:B------:R-:W-:-:S00]  /*01a0*/  BRA `(.L_x_1) ;  /* 0xfffffffc00fc7947 */ /* 0x000fc0000383ffff */
[----:B------:R-:W-:-:S00]  /*01b0*/  NOP ;  /* 0x0000000000007918 */ /* 0x000fc00000000000 */
        /* <DEDUP_REMOVED lines=12> */
.L_x_3:


//--------------------- .text._Z6warmupv          --------------------------
	.section	.text._Z6warmupv,"ax",@progbits
	.align	128
        .global         _Z6warmupv
        .type           _Z6warmupv,@function
        .size           _Z6warmupv,(.L_x_4 - _Z6warmupv)
        .other          _Z6warmupv,@"STO_CUDA_ENTRY STV_DEFAULT"
_Z6warmupv:
.text._Z6warmupv:
[----:B------:R-:W-:Y:S01]  /*0000*/  LDC R1, c[0x0][0x37c] ;  /* 0x0000df00ff017b82 */ /* 0x000fe20000000800 */
[----:B------:R-:W-:Y:S05]  /*0010*/  EXIT ;  /* 0x000000000000794d */ /* 0x000fea0003800000 */
.L_x_2:
        /* <DEDUP_REMOVED lines=14> */
.L_x_4:


//--------------------- .nv.shared.reserved.0     --------------------------
	.section	.nv.shared.reserved.0,"aw",@nobits
	.weak		__nv_reservedSMEM_offset_0_alias
	.size		__nv_reservedSMEM_offset_0_alias, 0, 64
	.other		__nv_reservedSMEM_offset_0_alias,@"STO_CUDA_RESERVED_SHARED STV_DEFAULT"
__nv_reservedSMEM_offset_0_alias:
	.zero		0
	.zero		64


//--------------------- .nv.constant0._Z3incPim   --------------------------
	.section	.nv.constant0._Z3incPim,"a",@progbits
	.sectionflags	@""
	.align	4
.nv.constant0._Z3incPim:
	.zero		912


//--------------------- .nv.constant0._Z6warmupv  --------------------------
	.section	.nv.constant0._Z6warmupv,"a",@progbits
	.sectionflags	@""
	.align	4
.nv.constant0._Z6warmupv:
	.zero		896


//--------------------- SYMBOLS --------------------------

	.type		.nv.reservedSmem.offset0,@object
	.size		.nv.reservedSmem.offset0,0x4
